	.headerflags	@"EF_CUDA_TEXMODE_UNIFIED EF_CUDA_64BIT_ADDRESS EF_CUDA_ACCELERATORS EF_CUDA_SM90 EF_CUDA_VIRTUAL_SM(EF_CUDA_SM90)"
	.elftype	@"ET_EXEC"


//--------------------- .nv.info                  --------------------------
	.section	.nv.info,"",@"SHT_CUDA_INFO"
	.align	4


	//----- nvinfo : EIATTR_REGCOUNT
	.align		4
        /*0000*/ 	.byte	0x04, 0x2f
        /*0002*/ 	.short	(.L_1 - .L_0)
	.align		4
.L_0:
        /*0004*/ 	.word	index@(triton_poi_fused_add_addmm_mul_68)
        /*0008*/ 	.word	0x0000001f


	//----- nvinfo : EIATTR_MIN_STACK_SIZE
	.align		4
.L_1:
        /*000c*/ 	.byte	0x04, 0x12
        /*000e*/ 	.short	(.L_3 - .L_2)
	.align		4
.L_2:
        /*0010*/ 	.word	index@(triton_poi_fused_add_addmm_mul_68)
        /*0014*/ 	.word	0x00000000


	//----- nvinfo : EIATTR_FRAME_SIZE
	.align		4
.L_3:
        /*0018*/ 	.byte	0x04, 0x11
        /*001a*/ 	.short	(.L_5 - .L_4)
	.align		4
.L_4:
        /*001c*/ 	.word	index@(triton_poi_fused_add_addmm_mul_68)
        /*0020*/ 	.word	0x00000000


	//----- nvinfo : EIATTR_MIN_STACK_SIZE
	.align		4
.L_5:
        /*0024*/ 	.byte	0x04, 0x12
        /*0026*/ 	.short	(.L_7 - .L_6)
	.align		4
.L_6:
        /*0028*/ 	.word	index@(triton_poi_fused_add_addmm_mul_68)
        /*002c*/ 	.word	0x00000000
.L_7:


//--------------------- .nv.info.triton_poi_fused_add_addmm_mul_68 --------------------------
	.section	.nv.info.triton_poi_fused_add_addmm_mul_68,"",@"SHT_CUDA_INFO"
	.sectionflags	@""
	.align	4


	//----- nvinfo : EIATTR_CUDA_API_VERSION
	.align		4
        /*0000*/ 	.byte	0x04, 0x37
        /*0002*/ 	.short	(.L_9 - .L_8)
.L_8:
        /*0004*/ 	.word	0x0000007c


	//----- nvinfo : EIATTR_KPARAM_INFO
	.align		4
.L_9:
        /*0008*/ 	.byte	0x04, 0x17
        /*000a*/ 	.short	(.L_11 - .L_10)
.L_10:
        /*000c*/ 	.word	0x00000000
        /*0010*/ 	.short	0x0006
        /*0012*/ 	.short	0x0030
        /*0014*/ 	.byte	0x00, 0xf0, 0x11, 0x00


	//----- nvinfo : EIATTR_KPARAM_INFO
	.align		4
.L_11:
        /*0018*/ 	.byte	0x04, 0x17
        /*001a*/ 	.short	(.L_13 - .L_12)
.L_12:
        /*001c*/ 	.word	0x00000000
        /*0020*/ 	.short	0x0005
        /*0022*/ 	.short	0x0028
        /*0024*/ 	.byte	0x00, 0xf4, 0x21, 0x00


	//----- nvinfo : EIATTR_KPARAM_INFO
	.align		4
.L_13:
        /*0028*/ 	.byte	0x04, 0x17
        /*002a*/ 	.short	(.L_15 - .L_14)
.L_14:
        /*002c*/ 	.word	0x00000000
        /*0030*/ 	.short	0x0004
        /*0032*/ 	.short	0x0020
        /*0034*/ 	.byte	0x00, 0xf4, 0x21, 0x00


	//----- nvinfo : EIATTR_KPARAM_INFO
	.align		4
.L_15:
        /*0038*/ 	.byte	0x04, 0x17
        /*003a*/ 	.short	(.L_17 - .L_16)
.L_16:
        /*003c*/ 	.word	0x00000000
        /*0040*/ 	.short	0x0003
        /*0042*/ 	.short	0x0018
        /*0044*/ 	.byte	0x00, 0xf4, 0x21, 0x00


	//----- nvinfo : EIATTR_KPARAM_INFO
	.align		4
.L_17:
        /*0048*/ 	.byte	0x04, 0x17
        /*004a*/ 	.short	(.L_19 - .L_18)
.L_18:
        /*004c*/ 	.word	0x00000000
        /*0050*/ 	.short	0x0002
        /*0052*/ 	.short	0x0010
        /*0054*/ 	.byte	0x00, 0xf4, 0x21, 0x00


	//----- nvinfo : EIATTR_KPARAM_INFO
	.align		4
.L_19:
        /*0058*/ 	.byte	0x04, 0x17
        /*005a*/ 	.short	(.L_21 - .L_20)
.L_20:
        /*005c*/ 	.word	0x00000000
        /*0060*/ 	.short	0x0001
        /*0062*/ 	.short	0x0008
        /*0064*/ 	.byte	0x00, 0xf4, 0x21, 0x00


	//----- nvinfo : EIATTR_KPARAM_INFO
	.align		4
.L_21:
        /*0068*/ 	.byte	0x04, 0x17
        /*006a*/ 	.short	(.L_23 - .L_22)
.L_22:
        /*006c*/ 	.word	0x00000000
        /*0070*/ 	.short	0x0000
        /*0072*/ 	.short	0x0000
        /*0074*/ 	.byte	0x00, 0xf4, 0x21, 0x00


	//----- nvinfo : EIATTR_SPARSE_MMA_MASK
	.align		4
.L_23:
        /*0078*/ 	.byte	0x03, 0x50
        /*007a*/ 	.short	0x0000


	//----- nvinfo : EIATTR_MAXREG_COUNT
	.align		4
        /*007c*/ 	.byte	0x03, 0x1b
        /*007e*/ 	.short	0x00ff


	//----- nvinfo : EIATTR_EXIT_INSTR_OFFSETS
	.align		4
        /*0080*/ 	.byte	0x04, 0x1c
        /*0082*/ 	.short	(.L_25 - .L_24)


	//   ....[0]....
.L_24:
        /*0084*/ 	.word	0x00000350


	//----- nvinfo : EIATTR_REQNTID
	.align		4
.L_25:
        /*0088*/ 	.byte	0x04, 0x10
        /*008a*/ 	.short	(.L_27 - .L_26)
.L_26:
        /*008c*/ 	.word	0x00000080
        /*0090*/ 	.word	0x00000001
        /*0094*/ 	.word	0x00000001


	//----- nvinfo : EIATTR_CBANK_PARAM_SIZE
	.align		4
.L_27:
        /*0098*/ 	.byte	0x03, 0x19
        /*009a*/ 	.short	0x0034


	//----- nvinfo : EIATTR_PARAM_CBANK
	.align		4
        /*009c*/ 	.byte	0x04, 0x0a
        /*009e*/ 	.short	(.L_29 - .L_28)
	.align		4
.L_28:
        /*00a0*/ 	.word	index@(.nv.constant0.triton_poi_fused_add_addmm_mul_68)
        /*00a4*/ 	.short	0x0210
        /*00a6*/ 	.short	0x0034


	//----- nvinfo : EIATTR_SW_WAR
	.align		4
.L_29:
        /*00a8*/ 	.byte	0x04, 0x36
        /*00aa*/ 	.short	(.L_31 - .L_30)
.L_30:
        /*00ac*/ 	.word	0x00000008
.L_31:


//--------------------- .nv.callgraph             --------------------------
	.section	.nv.callgraph,"",@"SHT_CUDA_CALLGRAPH"
	.align	4
	.sectionentsize	8
	.align		4
        /*0000*/ 	.word	0x00000000
	.align		4
        /*0004*/ 	.word	0xffffffff
	.align		4
        /*0008*/ 	.word	0x00000000
	.align		4
        /*000c*/ 	.word	0xfffffffe
	.align		4
        /*0010*/ 	.word	0x00000000
	.align		4
        /*0014*/ 	.word	0xfffffffd
	.align		4
        /*0018*/ 	.word	0x00000000
	.align		4
        /*001c*/ 	.word	0xfffffffc


//--------------------- .text.triton_poi_fused_add_addmm_mul_68 --------------------------
	.section	.text.triton_poi_fused_add_addmm_mul_68,"ax",@progbits
	.align	128
        .global         triton_poi_fused_add_addmm_mul_68
        .type           triton_poi_fused_add_addmm_mul_68,@function
        .size           triton_poi_fused_add_addmm_mul_68,(.L_x_1 - triton_poi_fused_add_addmm_mul_68)
        .other          triton_poi_fused_add_addmm_mul_68,@"STO_CUDA_ENTRY STV_DEFAULT"
triton_poi_fused_add_addmm_mul_68:
.text.triton_poi_fused_add_addmm_mul_68:
[----:B------:R-:W-:Y:S01]  /*0000*/  LDC R1, c[0x0][0x28] ;  /* 0x00000a00ff017b82 */ /* 0x000fe20000000800 */
[----:B------:R-:W1:Y:S07]  /*0010*/  S2R R0, SR_TID.X ;  /* 0x0000000000007919 */ /* 0x000e6e0000002100 */
[----:B------:R-:W2:Y:S01]  /*0020*/  LDC.64 R8, c[0x0][0x230] ;  /* 0x00008c00ff087b82 */ /* 0x000ea20000000a00 */
[----:B------:R-:W-:Y:S01]  /*0030*/  ULDC.64 UR4, c[0x0][0x208] ;  /* 0x0000820000047ab9 */ /* 0x000fe20000000a00 */
[----:B------:R-:W3:Y:S06]  /*0040*/  S2R R3, SR_CTAID.X ;  /* 0x0000000000037919 */ /* 0x000eec0000002500 */
[----:B------:R-:W4:Y:S08]  /*0050*/  LDC.64 R6, c[0x0][0x228] ;  /* 0x00008a00ff067b82 */ /* 0x000f300000000a00 */
[----:B------:R-:W5:Y:S08]  /*0060*/  LDC.64 R4, c[0x0][0x220] ;  /* 0x00008800ff047b82 */ /* 0x000f700000000a00 */
[----:B------:R-:W5:Y:S01]  /*0070*/  LDC.64 R14, c[0x0][0x210] ;  /* 0x00008400ff0e7b82 */ /* 0x000f620000000a00 */
[----:B-1----:R-:W-:-:S07]  /*0080*/  SHF.L.U32 R0, R0, 0x2, RZ ;  /* 0x0000000200007819 */ /* 0x002fce00000006ff */
[----:B------:R-:W1:Y:S01]  /*0090*/  LDC.64 R12, c[0x0][0x218] ;  /* 0x00008600ff0c7b82 */ /* 0x000e620000000a00 */
[----:B------:R-:W-:-:S04]  /*00a0*/  LOP3.LUT R0, R0, 0x1fc, RZ, 0xc0, !PT ;  /* 0x000001fc00007812 */ /* 0x000fc800078ec0ff */
[----:B---3--:R-:W-:-:S04]  /*00b0*/  LEA R0, R3, R0, 0x9 ;  /* 0x0000000003007211 */ /* 0x008fc800078e48ff */
[----:B------:R-:W-:Y:S01]  /*00c0*/  SHF.R.S32.HI R3, RZ, 0x1f, R0 ;  /* 0x0000001fff037819 */ /* 0x000fe20000011400 */
[----:B------:R-:W-:-:S03]  /*00d0*/  IMAD.HI R10, R0, 0x38e38e39, RZ ;  /* 0x38e38e39000a7827 */ /* 0x000fc600078e02ff */
[----:B------:R-:W-:Y:S02]  /*00e0*/  LEA.HI R2, R3, R0, RZ, 0x9 ;  /* 0x0000000003027211 */ /* 0x000fe400078f48ff */
[----:B------:R-:W-:Y:S02]  /*00f0*/  SHF.R.U32.HI R11, RZ, 0x1f, R10 ;  /* 0x0000001fff0b7819 */ /* 0x000fe4000001160a */
[----:B------:R-:W-:Y:S02]  /*0100*/  LOP3.LUT R3, R2, 0xfffffe00, RZ, 0xc0, !PT ;  /* 0xfffffe0002037812 */ /* 0x000fe400078ec0ff */
[----:B------:R-:W-:Y:S02]  /*0110*/  LEA.HI.SX32 R10, R10, R11, 0x15 ;  /* 0x0000000b0a0a7211 */ /* 0x000fe400078faaff */
[----:B------:R-:W-:-:S04]  /*0120*/  IADD3 R27, R0, -R3, RZ ;  /* 0x80000003001b7210 */ /* 0x000fc80007ffe0ff */
[----:B------:R-:W-:Y:S01]  /*0130*/  LEA R3, R10, R27, 0x9 ;  /* 0x0000001b0a037211 */ /* 0x000fe200078e48ff */
[----:B--2---:R-:W-:-:S04]  /*0140*/  IMAD.WIDE R26, R27, 0x4, R8 ;  /* 0x000000041b1a7825 */ /* 0x004fc800078e0208 */
[----:B----4-:R-:W-:-:S04]  /*0150*/  IMAD.WIDE R8, R3, 0x4, R6 ;  /* 0x0000000403087825 */ /* 0x010fc800078e0206 */
[C---:B-----5:R-:W-:Y:S02]  /*0160*/  IMAD.WIDE R24, R3.reuse, 0x4, R4 ;  /* 0x0000000403187825 */ /* 0x060fe400078e0204 */
[----:B------:R2:W3:Y:S04]  /*0170*/  LDG.E.EL.128 R4, desc[UR4][R26.64] ;  /* 0x000000041a047981 */ /* 0x0004e8000c2e1d00 */
[----:B------:R-:W3:Y:S01]  /*0180*/  LDG.E.EL.128 R8, desc[UR4][R8.64] ;  /* 0x0000000408087981 */ /* 0x000ee2000c2e1d00 */
[----:B0-----:R-:W-:-:S04]  /*0190*/  IMAD.WIDE R16, R3, 0x4, R14 ;  /* 0x0000000403107825 */ /* 0x001fc800078e020e */
[----:B-1----:R-:W-:Y:S02]  /*01a0*/  IMAD.WIDE R20, R3, 0x4, R12 ;  /* 0x0000000403147825 */ /* 0x002fe400078e020c */
[----:B------:R3:W4:Y:S04]  /*01b0*/  LDG.E.EL.128 R12, desc[UR4][R24.64] ;  /* 0x00000004180c7981 */ /* 0x000728000c2e1d00 */
[----:B------:R-:W5:Y:S04]  /*01c0*/  LDG.E.EL.128 R16, desc[UR4][R16.64] ;  /* 0x0000000410107981 */ /* 0x000f68000c2e1d00 */
[----:B------:R-:W5:Y:S01]  /*01d0*/  LDG.E.EL.128 R20, desc[UR4][R20.64] ;  /* 0x0000000414147981 */ /* 0x000f62000c2e1d00 */
[----:B------:R-:W-:-:S05]  /*01e0*/  SHF.R.S32.HI R2, RZ, 0x9, R2 ;  /* 0x00000009ff027819 */ /* 0x000fca0000011402 */
[----:B------:R-:W-:-:S05]  /*01f0*/  IMAD.HI R3, R2, 0x38e38e39, RZ ;  /* 0x38e38e3902037827 */ /* 0x000fca00078e02ff */
[----:B------:R-:W-:-:S04]  /*0200*/  SHF.R.U32.HI R28, RZ, 0x1f, R3 ;  /* 0x0000001fff1c7819 */ /* 0x000fc80000011603 */
[----:B------:R-:W-:-:S05]  /*0210*/  LEA.HI.SX32 R3, R3, R28, 0x1e ;  /* 0x0000001c03037211 */ /* 0x000fca00078ff2ff */
[----:B--2---:R-:W-:Y:S02]  /*0220*/  IMAD R26, R3, -0x12, R2 ;  /* 0xffffffee031a7824 */ /* 0x004fe400078e0202 */
[----:B------:R-:W0:Y:S03]  /*0230*/  LDC.64 R2, c[0x0][0x238] ;  /* 0x00008e00ff027b82 */ /* 0x000e260000000a00 */
[C---:B------:R-:W-:Y:S02]  /*0240*/  ISETP.NE.AND P2, PT, R26.reuse, 0x1, PT ;  /* 0x000000011a00780c */ /* 0x040fe40003f45270 */
[C---:B------:R-:W-:Y:S02]  /*0250*/  ISETP.NE.AND P0, PT, R26.reuse, 0x3, PT ;  /* 0x000000031a00780c */ /* 0x040fe40003f05270 */
[----:B------:R-:W-:Y:S01]  /*0260*/  ISETP.NE.AND P1, PT, R26, 0x2, PT ;  /* 0x000000021a00780c */ /* 0x000fe20003f25270 */
[----:B0-----:R-:W-:-:S04]  /*0270*/  IMAD.WIDE R2, R0, 0x4, R2 ;  /* 0x0000000400027825 */ /* 0x001fc800078e0202 */
[----:B---3--:R-:W-:Y:S01]  /*0280*/  FADD R25, R8, R4 ;  /* 0x0000000408197221 */ /* 0x008fe20000000000 */
[----:B------:R-:W-:Y:S01]  /*0290*/  FADD R4, R9, R5 ;  /* 0x0000000509047221 */ /* 0x000fe20000000000 */
[----:B------:R-:W-:Y:S01]  /*02a0*/  FADD R5, R10, R6 ;  /* 0x000000060a057221 */ /* 0x000fe20000000000 */
[----:B------:R-:W-:Y:S01]  /*02b0*/  FADD R6, R11, R7 ;  /* 0x000000070b067221 */ /* 0x000fe20000000000 */
[----:B----4-:R-:W-:Y:S01]  /*02c0*/  @!P2 FADD R12, R12, R25 ;  /* 0x000000190c0ca221 */ /* 0x010fe20000000000 */
[----:B------:R-:W-:Y:S01]  /*02d0*/  @!P2 FADD R13, R13, R4 ;  /* 0x000000040d0da221 */ /* 0x000fe20000000000 */
[----:B------:R-:W-:Y:S01]  /*02e0*/  @!P2 FADD R14, R14, R5 ;  /* 0x000000050e0ea221 */ /* 0x000fe20000000000 */
[----:B------:R-:W-:Y:S02]  /*02f0*/  @!P2 FADD R15, R15, R6 ;  /* 0x000000060f0fa221 */ /* 0x000fe40000000000 */
[----:B-----5:R-:W-:Y:S02]  /*0300*/  @P0 SEL R16, R20, R12, !P1 ;  /* 0x0000000c14100207 */ /* 0x020fe40004800000 */
[----:B------:R-:W-:-:S02]  /*0310*/  @P0 SEL R17, R21, R13, !P1 ;  /* 0x0000000d15110207 */ /* 0x000fc40004800000 */
[----:B------:R-:W-:Y:S02]  /*0320*/  @P0 SEL R18, R22, R14, !P1 ;  /* 0x0000000e16120207 */ /* 0x000fe40004800000 */
[----:B------:R-:W-:-:S05]  /*0330*/  @P0 SEL R19, R23, R15, !P1 ;  /* 0x0000000f17130207 */ /* 0x000fca0004800000 */
[----:B------:R-:W-:Y:S01]  /*0340*/  STG.E.128 desc[UR4][R2.64], R16 ;  /* 0x0000001002007986 */ /* 0x000fe2000c101d04 */
[----:B------:R-:W-:Y:S05]  /*0350*/  EXIT ;  /* 0x000000000000794d */ /* 0x000fea0003800000 */
.L_x_0:
[----:B------:R-:W-:-:S00]  /*0360*/  BRA `(.L_x_0) ;  /* 0xfffffffc00fc7947 */ /* 0x000fc0000383ffff */
[----:B------:R-:W-:-:S00]  /*0370*/  NOP ;  /* 0x0000000000007918 */ /* 0x000fc00000000000 */
        /* <DEDUP_REMOVED lines=8> */
.L_x_1:


//--------------------- .nv.constant0.triton_poi_fused_add_addmm_mul_68 --------------------------
	.section	.nv.constant0.triton_poi_fused_add_addmm_mul_68,"a",@progbits
	.sectionflags	@""
	.align	4
.nv.constant0.triton_poi_fused_add_addmm_mul_68:
	.zero		580
